//
// Generated by NVIDIA NVVM Compiler
//
// Compiler Build ID: CL-36424714
// Cuda compilation tools, release 13.0, V13.0.88
// Based on NVVM 20.0.0
//

.version 9.0
.target sm_100
.address_size 64

	// .globl	_Z7reversePfi
// _ZZ7reversePfiE3shm has been demoted

.visible .entry _Z7reversePfi(
	.param .u64 .ptr .align 1 _Z7reversePfi_param_0,
	.param .u32 _Z7reversePfi_param_1
)
{
	.reg .b32 	%r<8>;
	.reg .b32 	%f<3>;
	.reg .b64 	%rd<7>;
	// demoted variable
	.shared .align 4 .b8 _ZZ7reversePfiE3shm[2048];
	ld.param.u64 	%rd1, [_Z7reversePfi_param_0];
	ld.param.u32 	%r1, [_Z7reversePfi_param_1];
	cvta.to.global.u64 	%rd2, %rd1;
	mov.u32 	%r2, %tid.x;
	not.b32 	%r3, %r2;
	add.s32 	%r4, %r1, %r3;
	mul.wide.u32 	%rd3, %r2, 4;
	add.s64 	%rd4, %rd2, %rd3;
	ld.global.f32 	%f1, [%rd4];
	shl.b32 	%r5, %r2, 2;
	mov.u32 	%r6, _ZZ7reversePfiE3shm;
	add.s32 	%r7, %r6, %r5;
	st.shared.f32 	[%r7], %f1;
	bar.sync 	0;
	ld.shared.f32 	%f2, [%r7];
	mul.wide.s32 	%rd5, %r4, 4;
	add.s64 	%rd6, %rd2, %rd5;
	st.global.f32 	[%rd6], %f2;
	ret;

}


// ===== COMPILED SASS (sm_100) =====

	.target	sm_100

	.elftype	@"ET_EXEC"


//--------------------- .note.nv.tkinfo           --------------------------
	.section	.note.nv.tkinfo,"",@"SHT_NOTE"
	.sectionflags	@"SHF_NOTE_NV_TKINFO"
	.tkinfo
        /*0018*/ 	.word	0x00000002
        /*0030*/ 	.string	""
        /*0030*/ 	.string	"ptxas"
        /*0030*/ 	.string	"Cuda compilation tools, release 13.0, V13.0.88"
        /*0030*/ 	.string	"Build cuda_13.0.r13.0/compiler.36424714_0"
        /*0030*/ 	.string	"-arch sm_100 -m 64 "



//--------------------- .note.nv.cuinfo           --------------------------
	.section	.note.nv.cuinfo,"",@"SHT_NOTE"
	.sectionflags	@"SHF_NOTE_NV_CUINFO"
        /*0018*/ 	.short	0x0002
        /*001a*/ 	.short	0x0064
        /*001c*/ 	.short	0x0082
	.zero		2


//--------------------- .nv.info                  --------------------------
	.section	.nv.info,"",@"SHT_CUDA_INFO"
	.align	4


	//----- nvinfo : EIATTR_REGCOUNT
	.align		4
        /*0000*/ 	.byte	0x04, 0x2f
        /*0002*/ 	.short	(.L_1 - .L_0)
	.align		4
.L_0:
        /*0004*/ 	.word	index@(_Z7reversePfi)
        /*0008*/ 	.word	0x0000000e


	//----- nvinfo : EIATTR_FRAME_SIZE
	.align		4
.L_1:
        /*000c*/ 	.byte	0x04, 0x11
        /*000e*/ 	.short	(.L_3 - .L_2)
	.align		4
.L_2:
        /*0010*/ 	.word	index@(_Z7reversePfi)
        /*0014*/ 	.word	0x00000000


	//----- nvinfo : EIATTR_MIN_STACK_SIZE
	.align		4
.L_3:
        /*0018*/ 	.byte	0x04, 0x12
        /*001a*/ 	.short	(.L_5 - .L_4)
	.align		4
.L_4:
        /*001c*/ 	.word	index@(_Z7reversePfi)
        /*0020*/ 	.word	0x00000000
.L_5:


//--------------------- .nv.compat                --------------------------
	.section	.nv.compat,"",@"SHT_CUDA_COMPAT_INFO"
	.align	4
        /*0000*/ 	.byte	0x02, 0x09, 0x00, 0x00, 0x02, 0x02, 0x01, 0x00, 0x02, 0x05, 0x05, 0x00, 0x03, 0x07, 0x01, 0x01
        /*0010*/ 	.byte	0x02, 0x03, 0x00, 0x00, 0x02, 0x06, 0x01, 0x00, 0x04, 0x0b, 0x08, 0x00, 0x09, 0x00, 0x00, 0x00
        /*0020*/ 	.byte	0x00, 0x00, 0x00, 0x00


//--------------------- .nv.info._Z7reversePfi    --------------------------
	.section	.nv.info._Z7reversePfi,"",@"SHT_CUDA_INFO"
	.sectionflags	@""
	.align	4


	//----- nvinfo : EIATTR_CUDA_API_VERSION
	.align		4
        /*0000*/ 	.byte	0x04, 0x37
        /*0002*/ 	.short	(.L_7 - .L_6)
.L_6:
        /*0004*/ 	.word	0x00000082


	//----- nvinfo : EIATTR_KPARAM_INFO
	.align		4
.L_7:
        /*0008*/ 	.byte	0x04, 0x17
        /*000a*/ 	.short	(.L_9 - .L_8)
.L_8:
        /*000c*/ 	.word	0x00000000
        /*0010*/ 	.short	0x0001
        /*0012*/ 	.short	0x0008
        /*0014*/ 	.byte	0x00, 0xf0, 0x11, 0x00


	//----- nvinfo : EIATTR_KPARAM_INFO
	.align		4
.L_9:
        /*0018*/ 	.byte	0x04, 0x17
        /*001a*/ 	.short	(.L_11 - .L_10)
.L_10:
        /*001c*/ 	.word	0x00000000
        /*0020*/ 	.short	0x0000
        /*0022*/ 	.short	0x0000
        /*0024*/ 	.byte	0x00, 0xf5, 0x21, 0x00


	//----- nvinfo : EIATTR_SPARSE_MMA_MASK
	.align		4
.L_11:
        /*0028*/ 	.byte	0x03, 0x50
        /*002a*/ 	.short	0x0000


	//----- nvinfo : EIATTR_MAXREG_COUNT
	.align		4
        /*002c*/ 	.byte	0x03, 0x1b
        /*002e*/ 	.short	0x00ff


	//----- nvinfo : EIATTR_NUM_BARRIERS
	.align		4
        /*0030*/ 	.byte	0x02, 0x4c
        /*0032*/ 	.byte	0x01
	.zero		1


	//----- nvinfo : EIATTR_MERCURY_ISA_VERSION
	.align		4
        /*0034*/ 	.byte	0x03, 0x5f
        /*0036*/ 	.short	0x0101


	//----- nvinfo : EIATTR_VRC_CTA_INIT_COUNT
	.align		4
        /*0038*/ 	.byte	0x02, 0x4a
	.zero		1
	.zero		1


	//----- nvinfo : EIATTR_EXIT_INSTR_OFFSETS
	.align		4
        /*003c*/ 	.byte	0x04, 0x1c
        /*003e*/ 	.short	(.L_13 - .L_12)


	//   ....[0]....
.L_12:
        /*0040*/ 	.word	0x00000120


	//----- nvinfo : EIATTR_CBANK_PARAM_SIZE
	.align		4
.L_13:
        /*0044*/ 	.byte	0x03, 0x19
        /*0046*/ 	.short	0x000c


	//----- nvinfo : EIATTR_PARAM_CBANK
	.align		4
        /*0048*/ 	.byte	0x04, 0x0a
        /*004a*/ 	.short	(.L_15 - .L_14)
	.align		4
.L_14:
        /*004c*/ 	.word	index@(.nv.constant0._Z7reversePfi)
        /*0050*/ 	.short	0x0380
        /*0052*/ 	.short	0x000c


	//----- nvinfo : EIATTR_SW_WAR
	.align		4
.L_15:
        /*0054*/ 	.byte	0x04, 0x36
        /*0056*/ 	.short	(.L_17 - .L_16)
.L_16:
        /*0058*/ 	.word	0x00000008
.L_17:


//--------------------- .nv.callgraph             --------------------------
	.section	.nv.callgraph,"",@"SHT_CUDA_CALLGRAPH"
	.align	4
	.sectionentsize	8
	.align		4
        /*0000*/ 	.word	0x00000000
	.align		4
        /*0004*/ 	.word	0xffffffff
	.align		4
        /*0008*/ 	.word	0x00000000
	.align		4
        /*000c*/ 	.word	0xfffffffe
	.align		4
        /*0010*/ 	.word	0x00000000
	.align		4
        /*0014*/ 	.word	0xfffffffd
	.align		4
        /*0018*/ 	.word	0x00000000
	.align		4
        /*001c*/ 	.word	0xfffffffc


//--------------------- .text._Z7reversePfi       --------------------------
	.section	.text._Z7reversePfi,"ax",@progbits
	.align	128
        .global         _Z7reversePfi
        .type           _Z7reversePfi,@function
        .size           _Z7reversePfi,(.L_x_1 - _Z7reversePfi)
        .other          _Z7reversePfi,@"STO_CUDA_ENTRY STV_DEFAULT"
_Z7reversePfi:
.text._Z7reversePfi:
[----:B------:R-:W-:Y:S01]  /*0000*/  LDC R1, c[0x0][0x37c] ;  /* 0x0000df00ff017b82 */ /* 0x000fe20000000800 */
[----:B------:R-:W0:Y:S07]  /*0010*/  S2R R7, SR_TID.X ;  /* 0x0000000000077919 */ /* 0x000e2e0000002100 */
[----:B------:R-:W0:Y:S01]  /*0020*/  LDC.64 R4, c[0x0][0x380] ;  /* 0x0000e000ff047b82 */ /* 0x000e220000000a00 */
[----:B------:R-:W1:Y:S01]  /*0030*/  LDCU.64 UR6, c[0x0][0x358] ;  /* 0x00006b00ff0677ac */ /* 0x000e620008000a00 */
[----:B0-----:R-:W-:-:S05]  /*0040*/  IMAD.WIDE.U32 R2, R7, 0x4, R4 ;  /* 0x0000000407027825 */ /* 0x001fca00078e0004 */
[----:B-1----:R0:W2:Y:S01]  /*0050*/  LDG.E R6, desc[UR6][R2.64] ;  /* 0x0000000602067981 */ /* 0x0020a2000c1e1900 */
[----:B------:R-:W1:Y:S01]  /*0060*/  S2UR UR5, SR_CgaCtaId ;  /* 0x00000000000579c3 */ /* 0x000e620000008800 */
[----:B------:R-:W-:Y:S01]  /*0070*/  UMOV UR4, 0x400 ;  /* 0x0000040000047882 */ /* 0x000fe20000000000 */
[----:B------:R-:W-:Y:S01]  /*0080*/  LOP3.LUT R0, RZ, R7, RZ, 0x33, !PT ;  /* 0x00000007ff007212 */ /* 0x000fe200078e33ff */
[----:B-1----:R-:W-:-:S06]  /*0090*/  ULEA UR4, UR5, UR4, 0x18 ;  /* 0x0000000405047291 */ /* 0x002fcc000f8ec0ff */
[----:B------:R-:W-:-:S05]  /*00a0*/  LEA R9, R7, UR4, 0x2 ;  /* 0x0000000407097c11 */ /* 0x000fca000f8e10ff */
[----:B------:R-:W1:Y:S02]  /*00b0*/  LDCU UR4, c[0x0][0x388] ;  /* 0x00007100ff0477ac */ /* 0x000e640008000800 */
[----:B-1----:R-:W-:-:S05]  /*00c0*/  IADD3 R7, PT, PT, R0, UR4, RZ ;  /* 0x0000000400077c10 */ /* 0x002fca000fffe0ff */
[----:B0-----:R-:W-:Y:S01]  /*00d0*/  IMAD.WIDE R2, R7, 0x4, R4 ;  /* 0x0000000407027825 */ /* 0x001fe200078e0204 */
[----:B--2---:R-:W-:Y:S01]  /*00e0*/  STS [R9], R6 ;  /* 0x0000000609007388 */ /* 0x004fe20000000800 */
[----:B------:R-:W-:Y:S06]  /*00f0*/  BAR.SYNC.DEFER_BLOCKING 0x0 ;  /* 0x0000000000007b1d */ /* 0x000fec0000010000 */
[----:B------:R-:W0:Y:S04]  /*0100*/  LDS R11, [R9] ;  /* 0x00000000090b7984 */ /* 0x000e280000000800 */
[----:B0-----:R-:W-:Y:S01]  /*0110*/  STG.E desc[UR6][R2.64], R11 ;  /* 0x0000000b02007986 */ /* 0x001fe2000c101906 */
[----:B------:R-:W-:Y:S05]  /*0120*/  EXIT ;  /* 0x000000000000794d */ /* 0x000fea0003800000 */
.L_x_0:
[----:B------:R-:W-:-:S00]  /*0130*/  BRA `(.L_x_0) ;  /* 0xfffffffc00fc7947 */ /* 0x000fc0000383ffff */
[----:B------:R-:W-:-:S00]  /*0140*/  NOP ;  /* 0x0000000000007918 */ /* 0x000fc00000000000 */
        /* <DEDUP_REMOVED lines=11> */
.L_x_1:


//--------------------- .nv.shared._Z7reversePfi  --------------------------
	.section	.nv.shared._Z7reversePfi,"aw",@nobits
	.sectionflags	@""
	.align	4
.nv.shared._Z7reversePfi:
	.zero		3072


//--------------------- .nv.shared.reserved.0     --------------------------
	.section	.nv.shared.reserved.0,"aw",@nobits
	.weak		__nv_reservedSMEM_offset_0_alias
	.size		__nv_reservedSMEM_offset_0_alias, 0, 64
	.other		__nv_reservedSMEM_offset_0_alias,@"STO_CUDA_RESERVED_SHARED STV_DEFAULT"
__nv_reservedSMEM_offset_0_alias:
	.zero		0
	.zero		64


//--------------------- .nv.constant0._Z7reversePfi --------------------------
	.section	.nv.constant0._Z7reversePfi,"a",@progbits
	.sectionflags	@""
	.align	4
.nv.constant0._Z7reversePfi:
	.zero		908


//--------------------- SYMBOLS --------------------------

	.type		.nv.reservedSmem.offset0,@object
	.size		.nv.reservedSmem.offset0,0x4
	.type		.nv.reservedSmem.cap,@object
	.size		.nv.reservedSmem.cap,0x4
